	.headerflags	@"EF_CUDA_TEXMODE_UNIFIED EF_CUDA_64BIT_ADDRESS EF_CUDA_ACCELERATORS EF_CUDA_SM90 EF_CUDA_VIRTUAL_SM(EF_CUDA_SM90)"
	.elftype	@"ET_EXEC"


//--------------------- .nv.info                  --------------------------
	.section	.nv.info,"",@"SHT_CUDA_INFO"
	.align	4


	//----- nvinfo : EIATTR_REGCOUNT
	.align		4
        /*0000*/ 	.byte	0x04, 0x2f
        /*0002*/ 	.short	(.L_3 - .L_2)
	.align		4
.L_2:
        /*0004*/ 	.word	index@(triton_poi_fused__native_batch_norm_legit_no_training_convolution_relu_62)
        /*0008*/ 	.word	0x00000017


	//----- nvinfo : EIATTR_MIN_STACK_SIZE
	.align		4
.L_3:
        /*000c*/ 	.byte	0x04, 0x12
        /*000e*/ 	.short	(.L_5 - .L_4)
	.align		4
.L_4:
        /*0010*/ 	.word	index@(triton_poi_fused__native_batch_norm_legit_no_training_convolution_relu_62)
        /*0014*/ 	.word	0x00000000


	//----- nvinfo : EIATTR_FRAME_SIZE
	.align		4
.L_5:
        /*0018*/ 	.byte	0x04, 0x11
        /*001a*/ 	.short	(.L_7 - .L_6)
	.align		4
.L_6:
        /*001c*/ 	.word	index@(triton_poi_fused__native_batch_norm_legit_no_training_convolution_relu_62)
        /*0020*/ 	.word	0x00000000


	//----- nvinfo : EIATTR_MIN_STACK_SIZE
	.align		4
.L_7:
        /*0024*/ 	.byte	0x04, 0x12
        /*0026*/ 	.short	(.L_9 - .L_8)
	.align		4
.L_8:
        /*0028*/ 	.word	index@(triton_poi_fused__native_batch_norm_legit_no_training_convolution_relu_62)
        /*002c*/ 	.word	0x00000000
.L_9:


//--------------------- .nv.info.triton_poi_fused__native_batch_norm_legit_no_training_convolution_relu_62 --------------------------
	.section	.nv.info.triton_poi_fused__native_batch_norm_legit_no_training_convolution_relu_62,"",@"SHT_CUDA_INFO"
	.sectionflags	@""
	.align	4


	//----- nvinfo : EIATTR_CUDA_API_VERSION
	.align		4
        /*0000*/ 	.byte	0x04, 0x37
        /*0002*/ 	.short	(.L_11 - .L_10)
.L_10:
        /*0004*/ 	.word	0x0000007c


	//----- nvinfo : EIATTR_KPARAM_INFO
	.align		4
.L_11:
        /*0008*/ 	.byte	0x04, 0x17
        /*000a*/ 	.short	(.L_13 - .L_12)
.L_12:
        /*000c*/ 	.word	0x00000000
        /*0010*/ 	.short	0x0007
        /*0012*/ 	.short	0x0038
        /*0014*/ 	.byte	0x00, 0xf0, 0x11, 0x00


	//----- nvinfo : EIATTR_KPARAM_INFO
	.align		4
.L_13:
        /*0018*/ 	.byte	0x04, 0x17
        /*001a*/ 	.short	(.L_15 - .L_14)
.L_14:
        /*001c*/ 	.word	0x00000000
        /*0020*/ 	.short	0x0006
        /*0022*/ 	.short	0x0030
        /*0024*/ 	.byte	0x00, 0xf4, 0x21, 0x00


	//----- nvinfo : EIATTR_KPARAM_INFO
	.align		4
.L_15:
        /*0028*/ 	.byte	0x04, 0x17
        /*002a*/ 	.short	(.L_17 - .L_16)
.L_16:
        /*002c*/ 	.word	0x00000000
        /*0030*/ 	.short	0x0005
        /*0032*/ 	.short	0x0028
        /*0034*/ 	.byte	0x00, 0xf4, 0x21, 0x00


	//----- nvinfo : EIATTR_KPARAM_INFO
	.align		4
.L_17:
        /*0038*/ 	.byte	0x04, 0x17
        /*003a*/ 	.short	(.L_19 - .L_18)
.L_18:
        /*003c*/ 	.word	0x00000000
        /*0040*/ 	.short	0x0004
        /*0042*/ 	.short	0x0020
        /*0044*/ 	.byte	0x00, 0xf4, 0x21, 0x00


	//----- nvinfo : EIATTR_KPARAM_INFO
	.align		4
.L_19:
        /*0048*/ 	.byte	0x04, 0x17
        /*004a*/ 	.short	(.L_21 - .L_20)
.L_20:
        /*004c*/ 	.word	0x00000000
        /*0050*/ 	.short	0x0003
        /*0052*/ 	.short	0x0018
        /*0054*/ 	.byte	0x00, 0xf4, 0x21, 0x00


	//----- nvinfo : EIATTR_KPARAM_INFO
	.align		4
.L_21:
        /*0058*/ 	.byte	0x04, 0x17
        /*005a*/ 	.short	(.L_23 - .L_22)
.L_22:
        /*005c*/ 	.word	0x00000000
        /*0060*/ 	.short	0x0002
        /*0062*/ 	.short	0x0010
        /*0064*/ 	.byte	0x00, 0xf4, 0x21, 0x00


	//----- nvinfo : EIATTR_KPARAM_INFO
	.align		4
.L_23:
        /*0068*/ 	.byte	0x04, 0x17
        /*006a*/ 	.short	(.L_25 - .L_24)
.L_24:
        /*006c*/ 	.word	0x00000000
        /*0070*/ 	.short	0x0001
        /*0072*/ 	.short	0x0008
        /*0074*/ 	.byte	0x00, 0xf4, 0x21, 0x00


	//----- nvinfo : EIATTR_KPARAM_INFO
	.align		4
.L_25:
        /*0078*/ 	.byte	0x04, 0x17
        /*007a*/ 	.short	(.L_27 - .L_26)
.L_26:
        /*007c*/ 	.word	0x00000000
        /*0080*/ 	.short	0x0000
        /*0082*/ 	.short	0x0000
        /*0084*/ 	.byte	0x00, 0xf4, 0x21, 0x00


	//----- nvinfo : EIATTR_SPARSE_MMA_MASK
	.align		4
.L_27:
        /*0088*/ 	.byte	0x03, 0x50
        /*008a*/ 	.short	0x0000


	//----- nvinfo : EIATTR_MAXREG_COUNT
	.align		4
        /*008c*/ 	.byte	0x03, 0x1b
        /*008e*/ 	.short	0x00ff


	//----- nvinfo : EIATTR_EXIT_INSTR_OFFSETS
	.align		4
        /*0090*/ 	.byte	0x04, 0x1c
        /*0092*/ 	.short	(.L_29 - .L_28)


	//   ....[0]....
.L_28:
        /*0094*/ 	.word	0x00000340


	//   ....[1]....
        /*0098*/ 	.word	0x00000360


	//----- nvinfo : EIATTR_REQNTID
	.align		4
.L_29:
        /*009c*/ 	.byte	0x04, 0x10
        /*009e*/ 	.short	(.L_31 - .L_30)
.L_30:
        /*00a0*/ 	.word	0x00000080
        /*00a4*/ 	.word	0x00000001
        /*00a8*/ 	.word	0x00000001


	//----- nvinfo : EIATTR_CBANK_PARAM_SIZE
	.align		4
.L_31:
        /*00ac*/ 	.byte	0x03, 0x19
        /*00ae*/ 	.short	0x003c


	//----- nvinfo : EIATTR_PARAM_CBANK
	.align		4
        /*00b0*/ 	.byte	0x04, 0x0a
        /*00b2*/ 	.short	(.L_33 - .L_32)
	.align		4
.L_32:
        /*00b4*/ 	.word	index@(.nv.constant0.triton_poi_fused__native_batch_norm_legit_no_training_convolution_relu_62)
        /*00b8*/ 	.short	0x0210
        /*00ba*/ 	.short	0x003c


	//----- nvinfo : EIATTR_SW_WAR
	.align		4
.L_33:
        /*00bc*/ 	.byte	0x04, 0x36
        /*00be*/ 	.short	(.L_35 - .L_34)
.L_34:
        /*00c0*/ 	.word	0x00000008
.L_35:


//--------------------- .nv.callgraph             --------------------------
	.section	.nv.callgraph,"",@"SHT_CUDA_CALLGRAPH"
	.align	4
	.sectionentsize	8
	.align		4
        /*0000*/ 	.word	0x00000000
	.align		4
        /*0004*/ 	.word	0xffffffff
	.align		4
        /*0008*/ 	.word	0x00000000
	.align		4
        /*000c*/ 	.word	0xfffffffe
	.align		4
        /*0010*/ 	.word	0x00000000
	.align		4
        /*0014*/ 	.word	0xfffffffd
	.align		4
        /*0018*/ 	.word	0x00000000
	.align		4
        /*001c*/ 	.word	0xfffffffc


//--------------------- .nv.constant4             --------------------------
	.section	.nv.constant4,"a",@progbits
	.align	8
	.align		8
.nv.constant4:
        /*0000*/ 	.dword	_$_str
	.align		8
        /*0008*/ 	.dword	_$_str_$_2


//--------------------- .text.triton_poi_fused__native_batch_norm_legit_no_training_convolution_relu_62 --------------------------
	.section	.text.triton_poi_fused__native_batch_norm_legit_no_training_convolution_relu_62,"ax",@progbits
	.align	128
        .global         triton_poi_fused__native_batch_norm_legit_no_training_convolution_relu_62
        .type           triton_poi_fused__native_batch_norm_legit_no_training_convolution_relu_62,@function
        .size           triton_poi_fused__native_batch_norm_legit_no_training_convolution_relu_62,(.L_x_1 - triton_poi_fused__native_batch_norm_legit_no_training_convolution_relu_62)
        .other          triton_poi_fused__native_batch_norm_legit_no_training_convolution_relu_62,@"STO_CUDA_ENTRY STV_DEFAULT"
triton_poi_fused__native_batch_norm_legit_no_training_convolution_relu_62:
.text.triton_poi_fused__native_batch_norm_legit_no_training_convolution_relu_62:
[----:B------:R-:W0:Y:S01]  /*0000*/  LDC R1, c[0x0][0x28] ;  /* 0x00000a00ff017b82 */ /* 0x000e220000000800 */
[----:B------:R-:W1:Y:S07]  /*0010*/  S2R R0, SR_TID.X ;  /* 0x0000000000007919 */ /* 0x000e6e0000002100 */
[----:B------:R-:W2:Y:S01]  /*0020*/  LDC.64 R12, c[0x0][0x228] ;  /* 0x00008a00ff0c7b82 */ /* 0x000ea20000000a00 */
[----:B------:R-:W-:Y:S01]  /*0030*/  CS2R R4, SRZ ;  /* 0x0000000000047805 */ /* 0x000fe2000001ff00 */
[----:B------:R-:W-:Y:S01]  /*0040*/  ULDC.64 UR4, c[0x0][0x208] ;  /* 0x0000820000047ab9 */ /* 0x000fe20000000a00 */
[----:B------:R-:W3:Y:S05]  /*0050*/  S2R R3, SR_CTAID.X ;  /* 0x0000000000037919 */ /* 0x000eea0000002500 */
[----:B------:R-:W4:Y:S08]  /*0060*/  LDC.64 R10, c[0x0][0x218] ;  /* 0x00008600ff0a7b82 */ /* 0x000f300000000a00 */
[----:B------:R-:W5:Y:S08]  /*0070*/  LDC.64 R14, c[0x0][0x220] ;  /* 0x00008800ff0e7b82 */ /* 0x000f700000000a00 */
[----:B------:R-:W5:Y:S01]  /*0080*/  LDC.64 R16, c[0x0][0x230] ;  /* 0x00008c00ff107b82 */ /* 0x000f620000000a00 */
[----:B-1----:R-:W-:-:S07]  /*0090*/  LOP3.LUT R0, R0, 0x7f, RZ, 0xc0, !PT ;  /* 0x0000007f00007812 */ /* 0x002fce00078ec0ff */
[----:B------:R-:W1:Y:S01]  /*00a0*/  LDC.64 R6, c[0x0][0x238] ;  /* 0x00008e00ff067b82 */ /* 0x000e620000000a00 */
[----:B---3--:R-:W-:-:S04]  /*00b0*/  LEA R0, R3, R0, 0x7 ;  /* 0x0000000003007211 */ /* 0x008fc800078e38ff */
[C---:B------:R-:W-:Y:S01]  /*00c0*/  ISETP.GE.AND P0, PT, R0.reuse, 0xc00, PT ;  /* 0x00000c000000780c */ /* 0x040fe20003f06270 */
[----:B------:R-:W-:-:S05]  /*00d0*/  IMAD.HI R2, R0, 0x2aaaaaab, RZ ;  /* 0x2aaaaaab00027827 */ /* 0x000fca00078e02ff */
[----:B------:R-:W-:-:S04]  /*00e0*/  SHF.R.U32.HI R3, RZ, 0x1f, R2 ;  /* 0x0000001fff037819 */ /* 0x000fc80000011602 */
[----:B------:R-:W-:-:S05]  /*00f0*/  LEA.HI R3, R2, R3, RZ, 0x1b ;  /* 0x0000000302037211 */ /* 0x000fca00078fd8ff */
[----:B------:R-:W-:Y:S02]  /*0100*/  IMAD R19, R3, -0xc0, R0 ;  /* 0xffffff4003137824 */ /* 0x000fe400078e0200 */
[----:B------:R-:W3:Y:S02]  /*0110*/  LDC.64 R2, c[0x0][0x210] ;  /* 0x00008400ff027b82 */ /* 0x000ee40000000a00 */
[----:B--2---:R-:W-:-:S05]  /*0120*/  IMAD.WIDE R12, R19, 0x4, R12 ;  /* 0x00000004130c7825 */ /* 0x004fca00078e020c */
[----:B------:R5:W2:Y:S01]  /*0130*/  @!P0 LDG.E.EL R4, desc[UR4][R12.64] ;  /* 0x000000040c048981 */ /* 0x000aa2000c2e1900 */
[----:B------:R-:W-:Y:S01]  /*0140*/  CS2R R8, SRZ ;  /* 0x0000000000087805 */ /* 0x000fe2000001ff00 */
[----:B----4-:R-:W-:-:S05]  /*0150*/  IMAD.WIDE R10, R19, 0x4, R10 ;  /* 0x00000004130a7825 */ /* 0x010fca00078e020a */
[----:B------:R4:W2:Y:S01]  /*0160*/  @!P0 LDG.E.EL R8, desc[UR4][R10.64] ;  /* 0x000000040a088981 */ /* 0x0008a2000c2e1900 */
[----:B-----5:R-:W-:-:S04]  /*0170*/  IMAD.WIDE R12, R19, 0x4, R14 ;  /* 0x00000004130c7825 */ /* 0x020fc800078e020e */
[----:B---3--:R-:W-:Y:S01]  /*0180*/  IMAD.WIDE R2, R0, 0x4, R2 ;  /* 0x0000000400027825 */ /* 0x008fe200078e0202 */
[----:B------:R-:W3:Y:S04]  /*0190*/  @!P0 LDG.E.EL R9, desc[UR4][R12.64] ;  /* 0x000000040c098981 */ /* 0x000ee8000c2e1900 */
[----:B------:R-:W5:Y:S01]  /*01a0*/  @!P0 LDG.E R5, desc[UR4][R2.64] ;  /* 0x0000000402058981 */ /* 0x000f62000c1e1900 */
[----:B0-----:R-:W-:-:S04]  /*01b0*/  IMAD.WIDE R14, R19, 0x4, R16 ;  /* 0x00000004130e7825 */ /* 0x001fc800078e0210 */
[----:B-1----:R-:W-:Y:S01]  /*01c0*/  IMAD.WIDE R16, R19, 0x4, R6 ;  /* 0x0000000413107825 */ /* 0x002fe200078e0206 */
[----:B------:R-:W-:Y:S01]  /*01d0*/  CS2R R18, SRZ ;  /* 0x0000000000127805 */ /* 0x000fe2000001ff00 */
[----:B----4-:R-:W-:Y:S01]  /*01e0*/  HFMA2.MMA R11, -RZ, RZ, 1.625, 0 ;  /* 0x3e800000ff0b7435 */ /* 0x010fe200000001ff */
[----:B------:R-:W0:Y:S04]  /*01f0*/  LDC.64 R6, c[0x0][0x240] ;  /* 0x00009000ff067b82 */ /* 0x000e280000000a00 */
[----:B------:R-:W4:Y:S04]  /*0200*/  @!P0 LDG.E.EL R18, desc[UR4][R14.64] ;  /* 0x000000040e128981 */ /* 0x000f28000c2e1900 */
[----:B------:R-:W4:Y:S01]  /*0210*/  @!P0 LDG.E.EL R19, desc[UR4][R16.64] ;  /* 0x0000000410138981 */ /* 0x000f22000c2e1900 */
[----:B0-----:R-:W-:-:S04]  /*0220*/  IMAD.WIDE R6, R0, 0x4, R6 ;  /* 0x0000000400067825 */ /* 0x001fc800078e0206 */
[----:B--2---:R-:W-:-:S04]  /*0230*/  FADD R4, R4, 9.9999997473787516356e-06 ;  /* 0x3727c5ac04047421 */ /* 0x004fc80000000000 */
[----:B------:R-:W0:Y:S02]  /*0240*/  MUFU.SQRT R20, R4 ;  /* 0x0000000400147308 */ /* 0x000e240000002000 */
[C---:B0-----:R-:W-:Y:S02]  /*0250*/  FSETP.GT.AND P1, PT, R20.reuse, 8.50705917302346158658e+37, PT ;  /* 0x7e8000001400780b */ /* 0x041fe40003f24000 */
[----:B------:R-:W-:-:S11]  /*0260*/  FSETP.GEU.AND P2, PT, R20, 1.175494350822287508e-38, PT ;  /* 0x008000001400780b */ /* 0x000fd60003f4e000 */
[----:B------:R-:W-:-:S04]  /*0270*/  @P1 FMUL R20, R20, 0.25 ;  /* 0x3e80000014141820 */ /* 0x000fc80000400000 */
[----:B------:R-:W-:-:S06]  /*0280*/  @!P2 FMUL R20, R20, 16777216 ;  /* 0x4b8000001414a820 */ /* 0x000fcc0000400000 */
[----:B------:R-:W0:Y:S01]  /*0290*/  MUFU.RCP R20, R20 ;  /* 0x0000001400147308 */ /* 0x000e220000001000 */
[----:B------:R-:W-:Y:S01]  /*02a0*/  FSEL R11, R11, 1, P1 ;  /* 0x3f8000000b0b7808 */ /* 0x000fe20000800000 */
[----:B-----5:R-:W-:-:S04]  /*02b0*/  FADD R5, R8, R5 ;  /* 0x0000000508057221 */ /* 0x020fc80000000000 */
[----:B------:R-:W-:Y:S01]  /*02c0*/  @!P2 FMUL R11, R11, 16777216 ;  /* 0x4b8000000b0ba820 */ /* 0x000fe20000400000 */
[----:B---3--:R-:W-:-:S03]  /*02d0*/  FADD R9, R5, -R9 ;  /* 0x8000000905097221 */ /* 0x008fc60000000000 */
[----:B0-----:R-:W-:-:S04]  /*02e0*/  FMUL R4, R20, R11 ;  /* 0x0000000b14047220 */ /* 0x001fc80000400000 */
[----:B------:R-:W-:-:S04]  /*02f0*/  FMUL R4, R9, R4 ;  /* 0x0000000409047220 */ /* 0x000fc80000400000 */
[----:B----4-:R-:W-:Y:S01]  /*0300*/  FFMA R4, R4, R18, R19 ;  /* 0x0000001204047223 */ /* 0x010fe20000000013 */
[----:B------:R0:W-:Y:S04]  /*0310*/  @!P0 STG.E desc[UR4][R2.64], R5 ;  /* 0x0000000502008986 */ /* 0x0001e8000c101904 */
[----:B------:R-:W-:-:S04]  /*0320*/  FSETP.GEU.AND P1, PT, R4, RZ, PT ;  /* 0x000000ff0400720b */ /* 0x000fc80003f2e000 */
[----:B------:R-:W-:Y:S01]  /*0330*/  FSEL R9, R4, RZ, P1 ;  /* 0x000000ff04097208 */ /* 0x000fe20000800000 */
[----:B0-----:R-:W-:Y:S08]  /*0340*/  @P0 EXIT ;  /* 0x000000000000094d */ /* 0x001ff00003800000 */
[----:B------:R-:W-:Y:S01]  /*0350*/  STG.E desc[UR4][R6.64], R9 ;  /* 0x0000000906007986 */ /* 0x000fe2000c101904 */
[----:B------:R-:W-:Y:S05]  /*0360*/  EXIT ;  /* 0x000000000000794d */ /* 0x000fea0003800000 */
.L_x_0:
[----:B------:R-:W-:-:S00]  /*0370*/  BRA `(.L_x_0) ;  /* 0xfffffffc00fc7947 */ /* 0x000fc0000383ffff */
[----:B------:R-:W-:-:S00]  /*0380*/  NOP ;  /* 0x0000000000007918 */ /* 0x000fc00000000000 */
[----:B------:R-:W-:-:S00]  /*0390*/  NOP ;  /* 0x0000000000007918 */ /* 0x000fc00000000000 */
[----:B------:R-:W-:-:S00]  /*03a0*/  NOP ;  /* 0x0000000000007918 */ /* 0x000fc00000000000 */
[----:B------:R-:W-:-:S00]  /*03b0*/  NOP ;  /* 0x0000000000007918 */ /* 0x000fc00000000000 */
[----:B------:R-:W-:-:S00]  /*03c0*/  NOP ;  /* 0x0000000000007918 */ /* 0x000fc00000000000 */
[----:B------:R-:W-:-:S00]  /*03d0*/  NOP ;  /* 0x0000000000007918 */ /* 0x000fc00000000000 */
[----:B------:R-:W-:-:S00]  /*03e0*/  NOP ;  /* 0x0000000000007918 */ /* 0x000fc00000000000 */
[----:B------:R-:W-:-:S00]  /*03f0*/  NOP ;  /* 0x0000000000007918 */ /* 0x000fc00000000000 */
.L_x_1:


//--------------------- .nv.global.init           --------------------------
	.section	.nv.global.init,"aw",@progbits
.nv.global.init:
	.type		_$_str,@object
	.size		_$_str,(_$_str_$_2 - _$_str)
_$_str:
        /*0000*/ 	.byte	0x5f, 0x5f, 0x43, 0x55, 0x44, 0x41, 0x5f, 0x46, 0x54, 0x5a, 0x00
	.type		_$_str_$_2,@object
	.size		_$_str_$_2,(.L_1 - _$_str_$_2)
_$_str_$_2:
        /*000b*/ 	.byte	0x5f, 0x5f, 0x43, 0x55, 0x44, 0x41, 0x5f, 0x50, 0x52, 0x45, 0x43, 0x5f, 0x53, 0x51, 0x52, 0x54
        /*001b*/ 	.byte	0x00
.L_1:


//--------------------- .nv.constant0.triton_poi_fused__native_batch_norm_legit_no_training_convolution_relu_62 --------------------------
	.section	.nv.constant0.triton_poi_fused__native_batch_norm_legit_no_training_convolution_relu_62,"a",@progbits
	.sectionflags	@""
	.align	4
.nv.constant0.triton_poi_fused__native_batch_norm_legit_no_training_convolution_relu_62:
	.zero		588
